	.headerflags	@"EF_CUDA_TEXMODE_UNIFIED EF_CUDA_64BIT_ADDRESS EF_CUDA_ACCELERATORS EF_CUDA_SM90 EF_CUDA_VIRTUAL_SM(EF_CUDA_SM90)"
	.elftype	@"ET_EXEC"


//--------------------- .nv.info                  --------------------------
	.section	.nv.info,"",@"SHT_CUDA_INFO"
	.align	4


	//----- nvinfo : EIATTR_REGCOUNT
	.align		4
        /*0000*/ 	.byte	0x04, 0x2f
        /*0002*/ 	.short	(.L_3 - .L_2)
	.align		4
.L_2:
        /*0004*/ 	.word	index@(triton_poi_fused__native_batch_norm_legit_no_training_hardtanh_9)
        /*0008*/ 	.word	0x00000017


	//----- nvinfo : EIATTR_MIN_STACK_SIZE
	.align		4
.L_3:
        /*000c*/ 	.byte	0x04, 0x12
        /*000e*/ 	.short	(.L_5 - .L_4)
	.align		4
.L_4:
        /*0010*/ 	.word	index@(triton_poi_fused__native_batch_norm_legit_no_training_hardtanh_9)
        /*0014*/ 	.word	0x00000000


	//----- nvinfo : EIATTR_FRAME_SIZE
	.align		4
.L_5:
        /*0018*/ 	.byte	0x04, 0x11
        /*001a*/ 	.short	(.L_7 - .L_6)
	.align		4
.L_6:
        /*001c*/ 	.word	index@(triton_poi_fused__native_batch_norm_legit_no_training_hardtanh_9)
        /*0020*/ 	.word	0x00000000


	//----- nvinfo : EIATTR_MIN_STACK_SIZE
	.align		4
.L_7:
        /*0024*/ 	.byte	0x04, 0x12
        /*0026*/ 	.short	(.L_9 - .L_8)
	.align		4
.L_8:
        /*0028*/ 	.word	index@(triton_poi_fused__native_batch_norm_legit_no_training_hardtanh_9)
        /*002c*/ 	.word	0x00000000
.L_9:


//--------------------- .nv.info.triton_poi_fused__native_batch_norm_legit_no_training_hardtanh_9 --------------------------
	.section	.nv.info.triton_poi_fused__native_batch_norm_legit_no_training_hardtanh_9,"",@"SHT_CUDA_INFO"
	.sectionflags	@""
	.align	4


	//----- nvinfo : EIATTR_CUDA_API_VERSION
	.align		4
        /*0000*/ 	.byte	0x04, 0x37
        /*0002*/ 	.short	(.L_11 - .L_10)
.L_10:
        /*0004*/ 	.word	0x0000007c


	//----- nvinfo : EIATTR_KPARAM_INFO
	.align		4
.L_11:
        /*0008*/ 	.byte	0x04, 0x17
        /*000a*/ 	.short	(.L_13 - .L_12)
.L_12:
        /*000c*/ 	.word	0x00000000
        /*0010*/ 	.short	0x0006
        /*0012*/ 	.short	0x0030
        /*0014*/ 	.byte	0x00, 0xf0, 0x11, 0x00


	//----- nvinfo : EIATTR_KPARAM_INFO
	.align		4
.L_13:
        /*0018*/ 	.byte	0x04, 0x17
        /*001a*/ 	.short	(.L_15 - .L_14)
.L_14:
        /*001c*/ 	.word	0x00000000
        /*0020*/ 	.short	0x0005
        /*0022*/ 	.short	0x0028
        /*0024*/ 	.byte	0x00, 0xf4, 0x21, 0x00


	//----- nvinfo : EIATTR_KPARAM_INFO
	.align		4
.L_15:
        /*0028*/ 	.byte	0x04, 0x17
        /*002a*/ 	.short	(.L_17 - .L_16)
.L_16:
        /*002c*/ 	.word	0x00000000
        /*0030*/ 	.short	0x0004
        /*0032*/ 	.short	0x0020
        /*0034*/ 	.byte	0x00, 0xf4, 0x21, 0x00


	//----- nvinfo : EIATTR_KPARAM_INFO
	.align		4
.L_17:
        /*0038*/ 	.byte	0x04, 0x17
        /*003a*/ 	.short	(.L_19 - .L_18)
.L_18:
        /*003c*/ 	.word	0x00000000
        /*0040*/ 	.short	0x0003
        /*0042*/ 	.short	0x0018
        /*0044*/ 	.byte	0x00, 0xf4, 0x21, 0x00


	//----- nvinfo : EIATTR_KPARAM_INFO
	.align		4
.L_19:
        /*0048*/ 	.byte	0x04, 0x17
        /*004a*/ 	.short	(.L_21 - .L_20)
.L_20:
        /*004c*/ 	.word	0x00000000
        /*0050*/ 	.short	0x0002
        /*0052*/ 	.short	0x0010
        /*0054*/ 	.byte	0x00, 0xf4, 0x21, 0x00


	//----- nvinfo : EIATTR_KPARAM_INFO
	.align		4
.L_21:
        /*0058*/ 	.byte	0x04, 0x17
        /*005a*/ 	.short	(.L_23 - .L_22)
.L_22:
        /*005c*/ 	.word	0x00000000
        /*0060*/ 	.short	0x0001
        /*0062*/ 	.short	0x0008
        /*0064*/ 	.byte	0x00, 0xf4, 0x21, 0x00


	//----- nvinfo : EIATTR_KPARAM_INFO
	.align		4
.L_23:
        /*0068*/ 	.byte	0x04, 0x17
        /*006a*/ 	.short	(.L_25 - .L_24)
.L_24:
        /*006c*/ 	.word	0x00000000
        /*0070*/ 	.short	0x0000
        /*0072*/ 	.short	0x0000
        /*0074*/ 	.byte	0x00, 0xf4, 0x21, 0x00


	//----- nvinfo : EIATTR_SPARSE_MMA_MASK
	.align		4
.L_25:
        /*0078*/ 	.byte	0x03, 0x50
        /*007a*/ 	.short	0x0000


	//----- nvinfo : EIATTR_MAXREG_COUNT
	.align		4
        /*007c*/ 	.byte	0x03, 0x1b
        /*007e*/ 	.short	0x00ff


	//----- nvinfo : EIATTR_EXIT_INSTR_OFFSETS
	.align		4
        /*0080*/ 	.byte	0x04, 0x1c
        /*0082*/ 	.short	(.L_27 - .L_26)


	//   ....[0]....
.L_26:
        /*0084*/ 	.word	0x00000470


	//   ....[1]....
        /*0088*/ 	.word	0x00000490


	//----- nvinfo : EIATTR_REQNTID
	.align		4
.L_27:
        /*008c*/ 	.byte	0x04, 0x10
        /*008e*/ 	.short	(.L_29 - .L_28)
.L_28:
        /*0090*/ 	.word	0x00000080
        /*0094*/ 	.word	0x00000001
        /*0098*/ 	.word	0x00000001


	//----- nvinfo : EIATTR_CBANK_PARAM_SIZE
	.align		4
.L_29:
        /*009c*/ 	.byte	0x03, 0x19
        /*009e*/ 	.short	0x0034


	//----- nvinfo : EIATTR_PARAM_CBANK
	.align		4
        /*00a0*/ 	.byte	0x04, 0x0a
        /*00a2*/ 	.short	(.L_31 - .L_30)
	.align		4
.L_30:
        /*00a4*/ 	.word	index@(.nv.constant0.triton_poi_fused__native_batch_norm_legit_no_training_hardtanh_9)
        /*00a8*/ 	.short	0x0210
        /*00aa*/ 	.short	0x0034


	//----- nvinfo : EIATTR_SW_WAR
	.align		4
.L_31:
        /*00ac*/ 	.byte	0x04, 0x36
        /*00ae*/ 	.short	(.L_33 - .L_32)
.L_32:
        /*00b0*/ 	.word	0x00000008
.L_33:


//--------------------- .nv.callgraph             --------------------------
	.section	.nv.callgraph,"",@"SHT_CUDA_CALLGRAPH"
	.align	4
	.sectionentsize	8
	.align		4
        /*0000*/ 	.word	0x00000000
	.align		4
        /*0004*/ 	.word	0xffffffff
	.align		4
        /*0008*/ 	.word	0x00000000
	.align		4
        /*000c*/ 	.word	0xfffffffe
	.align		4
        /*0010*/ 	.word	0x00000000
	.align		4
        /*0014*/ 	.word	0xfffffffd
	.align		4
        /*0018*/ 	.word	0x00000000
	.align		4
        /*001c*/ 	.word	0xfffffffc


//--------------------- .nv.constant4             --------------------------
	.section	.nv.constant4,"a",@progbits
	.align	8
	.align		8
.nv.constant4:
        /*0000*/ 	.dword	_$_str
	.align		8
        /*0008*/ 	.dword	_$_str_$_2


//--------------------- .text.triton_poi_fused__native_batch_norm_legit_no_training_hardtanh_9 --------------------------
	.section	.text.triton_poi_fused__native_batch_norm_legit_no_training_hardtanh_9,"ax",@progbits
	.align	128
        .global         triton_poi_fused__native_batch_norm_legit_no_training_hardtanh_9
        .type           triton_poi_fused__native_batch_norm_legit_no_training_hardtanh_9,@function
        .size           triton_poi_fused__native_batch_norm_legit_no_training_hardtanh_9,(.L_x_1 - triton_poi_fused__native_batch_norm_legit_no_training_hardtanh_9)
        .other          triton_poi_fused__native_batch_norm_legit_no_training_hardtanh_9,@"STO_CUDA_ENTRY STV_DEFAULT"
triton_poi_fused__native_batch_norm_legit_no_training_hardtanh_9:
.text.triton_poi_fused__native_batch_norm_legit_no_training_hardtanh_9:
[----:B------:R-:W0:Y:S01]  /*0000*/  LDC R1, c[0x0][0x28] ;  /* 0x00000a00ff017b82 */ /* 0x000e220000000800 */
[----:B------:R-:W1:Y:S07]  /*0010*/  S2R R0, SR_TID.X ;  /* 0x0000000000007919 */ /* 0x000e6e0000002100 */
[----:B------:R-:W2:Y:S01]  /*0020*/  LDC.64 R8, c[0x0][0x220] ;  /* 0x00008800ff087b82 */ /* 0x000ea20000000a00 */
[----:B------:R-:W-:Y:S01]  /*0030*/  ULDC.64 UR4, c[0x0][0x208] ;  /* 0x0000820000047ab9 */ /* 0x000fe20000000a00 */
[----:B------:R-:W3:Y:S06]  /*0040*/  S2R R3, SR_CTAID.X ;  /* 0x0000000000037919 */ /* 0x000eec0000002500 */
[----:B------:R-:W4:Y:S08]  /*0050*/  LDC.64 R14, c[0x0][0x218] ;  /* 0x00008600ff0e7b82 */ /* 0x000f300000000a00 */
[----:B------:R-:W5:Y:S08]  /*0060*/  LDC.64 R12, c[0x0][0x210] ;  /* 0x00008400ff0c7b82 */ /* 0x000f700000000a00 */
[----:B------:R-:W5:Y:S01]  /*0070*/  LDC.64 R16, c[0x0][0x228] ;  /* 0x00008a00ff107b82 */ /* 0x000f620000000a00 */
[----:B-1----:R-:W-:-:S07]  /*0080*/  IMAD.SHL.U32 R0, R0, 0x2, RZ ;  /* 0x0000000200007824 */ /* 0x002fce00078e00ff */
[----:B------:R-:W1:Y:S01]  /*0090*/  LDC.64 R18, c[0x0][0x230] ;  /* 0x00008c00ff127b82 */ /* 0x000e620000000a00 */
[----:B------:R-:W-:-:S04]  /*00a0*/  LOP3.LUT R0, R0, 0xfe, RZ, 0xc0, !PT ;  /* 0x000000fe00007812 */ /* 0x000fc800078ec0ff */
[----:B---3--:R-:W-:-:S04]  /*00b0*/  LEA R0, R3, R0, 0x8 ;  /* 0x0000000003007211 */ /* 0x008fc800078e40ff */
[C---:B------:R-:W-:Y:S01]  /*00c0*/  ISETP.GE.AND P0, PT, R0.reuse, 0x4800, PT ;  /* 0x000048000000780c */ /* 0x040fe20003f06270 */
[----:B------:R-:W-:-:S05]  /*00d0*/  IMAD.HI R2, R0, 0x38e38e39, RZ ;  /* 0x38e38e3900027827 */ /* 0x000fca00078e02ff */
[----:B------:R-:W-:-:S04]  /*00e0*/  SHF.R.U32.HI R3, RZ, 0x1f, R2 ;  /* 0x0000001fff037819 */ /* 0x000fc80000011602 */
[----:B------:R-:W-:-:S05]  /*00f0*/  LEA.HI.SX32 R3, R2, R3, 0x1c ;  /* 0x0000000302037211 */ /* 0x000fca00078fe2ff */
[----:B------:R-:W-:Y:S01]  /*0100*/  IMAD R11, R3, -0x48, R0 ;  /* 0xffffffb8030b7824 */ /* 0x000fe200078e0200 */
[----:B------:R-:W-:-:S03]  /*0110*/  CS2R R2, SRZ ;  /* 0x0000000000027805 */ /* 0x000fc6000001ff00 */
[----:B--2---:R-:W-:-:S05]  /*0120*/  IMAD.WIDE R8, R11, 0x4, R8 ;  /* 0x000000040b087825 */ /* 0x004fca00078e0208 */
[----:B------:R2:W3:Y:S01]  /*0130*/  @!P0 LDG.E.EL.64 R2, desc[UR4][R8.64] ;  /* 0x0000000408028981 */ /* 0x0004e2000c2e1b00 */
[----:B------:R-:W-:Y:S02]  /*0140*/  CS2R R4, SRZ ;  /* 0x0000000000047805 */ /* 0x000fe4000001ff00 */
[----:B------:R-:W-:Y:S01]  /*0150*/  CS2R R6, SRZ ;  /* 0x0000000000067805 */ /* 0x000fe2000001ff00 */
[----:B----4-:R-:W-:-:S04]  /*0160*/  IMAD.WIDE R14, R11, 0x4, R14 ;  /* 0x000000040b0e7825 */ /* 0x010fc800078e020e */
[----:B-----5:R-:W-:Y:S01]  /*0170*/  IMAD.WIDE R12, R0, 0x4, R12 ;  /* 0x00000004000c7825 */ /* 0x020fe200078e020c */
[----:B------:R-:W4:Y:S01]  /*0180*/  @!P0 LDG.E.EL.64 R4, desc[UR4][R14.64] ;  /* 0x000000040e048981 */ /* 0x000f22000c2e1b00 */
[----:B--2---:R-:W-:Y:S02]  /*0190*/  CS2R R8, SRZ ;  /* 0x0000000000087805 */ /* 0x004fe4000001ff00 */
[C---:B0-----:R-:W-:Y:S01]  /*01a0*/  IMAD.WIDE R16, R11.reuse, 0x4, R16 ;  /* 0x000000040b107825 */ /* 0x041fe200078e0210 */
[----:B------:R0:W4:Y:S03]  /*01b0*/  @!P0 LDG.E.64 R6, desc[UR4][R12.64] ;  /* 0x000000040c068981 */ /* 0x000126000c1e1b00 */
[----:B-1----:R-:W-:Y:S01]  /*01c0*/  IMAD.WIDE R18, R11, 0x4, R18 ;  /* 0x000000040b127825 */ /* 0x002fe200078e0212 */
[----:B------:R-:W-:-:S04]  /*01d0*/  CS2R R10, SRZ ;  /* 0x00000000000a7805 */ /* 0x000fc8000001ff00 */
[----:B------:R-:W2:Y:S04]  /*01e0*/  @!P0 LDG.E.EL.64 R8, desc[UR4][R18.64] ;  /* 0x0000000412088981 */ /* 0x000ea8000c2e1b00 */
[----:B------:R-:W2:Y:S01]  /*01f0*/  @!P0 LDG.E.EL.64 R10, desc[UR4][R16.64] ;  /* 0x00000004100a8981 */ /* 0x000ea2000c2e1b00 */
[----:B0-----:R-:W-:Y:S02]  /*0200*/  IMAD.MOV.U32 R13, RZ, RZ, 0x3e800000 ;  /* 0x3e800000ff0d7424 */ /* 0x001fe400078e00ff */
[----:B---3--:R-:W-:Y:S01]  /*0210*/  FADD R2, R2, 9.9999997473787516356e-06 ;  /* 0x3727c5ac02027421 */ /* 0x008fe20000000000 */
[----:B------:R-:W-:-:S03]  /*0220*/  FADD R3, R3, 9.9999997473787516356e-06 ;  /* 0x3727c5ac03037421 */ /* 0x000fc60000000000 */
[----:B------:R-:W0:Y:S08]  /*0230*/  MUFU.SQRT R20, R2 ;  /* 0x0000000200147308 */ /* 0x000e300000002000 */
[----:B------:R-:W1:Y:S01]  /*0240*/  MUFU.SQRT R14, R3 ;  /* 0x00000003000e7308 */ /* 0x000e620000002000 */
[C---:B0-----:R-:W-:Y:S02]  /*0250*/  FSETP.GT.AND P1, PT, R20.reuse, 8.50705917302346158658e+37, PT ;  /* 0x7e8000001400780b */ /* 0x041fe40003f24000 */
[----:B------:R-:W-:-:S02]  /*0260*/  FSETP.GEU.AND P3, PT, R20, 1.175494350822287508e-38, PT ;  /* 0x008000001400780b */ /* 0x000fc40003f6e000 */
[C---:B-1----:R-:W-:Y:S02]  /*0270*/  FSETP.GT.AND P2, PT, R14.reuse, 8.50705917302346158658e+37, PT ;  /* 0x7e8000000e00780b */ /* 0x042fe40003f44000 */
[----:B------:R-:W-:-:S07]  /*0280*/  FSETP.GEU.AND P4, PT, R14, 1.175494350822287508e-38, PT ;  /* 0x008000000e00780b */ /* 0x000fce0003f8e000 */
[----:B------:R-:W-:-:S04]  /*0290*/  @P1 FMUL R20, R20, 0.25 ;  /* 0x3e80000014141820 */ /* 0x000fc80000400000 */
[----:B------:R-:W-:Y:S01]  /*02a0*/  @!P3 FMUL R20, R20, 16777216 ;  /* 0x4b8000001414b820 */ /* 0x000fe20000400000 */
[----:B------:R-:W-:-:S04]  /*02b0*/  @P2 FMUL R14, R14, 0.25 ;  /* 0x3e8000000e0e2820 */ /* 0x000fc80000400000 */
[----:B------:R-:W-:Y:S01]  /*02c0*/  @!P4 FMUL R14, R14, 16777216 ;  /* 0x4b8000000e0ec820 */ /* 0x000fe20000400000 */
[----:B------:R-:W0:Y:S01]  /*02d0*/  MUFU.RCP R20, R20 ;  /* 0x0000001400147308 */ /* 0x000e220000001000 */
[----:B------:R-:W-:-:S07]  /*02e0*/  FSEL R3, R13, 1, P1 ;  /* 0x3f8000000d037808 */ /* 0x000fce0000800000 */
[----:B------:R-:W1:Y:S01]  /*02f0*/  MUFU.RCP R14, R14 ;  /* 0x0000000e000e7308 */ /* 0x000e620000001000 */
[----:B------:R-:W-:Y:S01]  /*0300*/  FSEL R13, R13, 1, P2 ;  /* 0x3f8000000d0d7808 */ /* 0x000fe20001000000 */
[----:B------:R-:W-:Y:S01]  /*0310*/  @!P3 FMUL R3, R3, 16777216 ;  /* 0x4b8000000303b820 */ /* 0x000fe20000400000 */
[----:B----4-:R-:W-:-:S03]  /*0320*/  FADD R4, -R4, R6 ;  /* 0x0000000604047221 */ /* 0x010fc60000000100 */
[----:B------:R-:W-:Y:S01]  /*0330*/  @!P4 FMUL R13, R13, 16777216 ;  /* 0x4b8000000d0dc820 */ /* 0x000fe20000400000 */
[----:B0-----:R-:W-:Y:S01]  /*0340*/  FMUL R3, R20, R3 ;  /* 0x0000000314037220 */ /* 0x001fe20000400000 */
[----:B------:R-:W-:-:S03]  /*0350*/  FADD R5, -R5, R7 ;  /* 0x0000000705057221 */ /* 0x000fc60000000100 */
[----:B------:R-:W-:Y:S01]  /*0360*/  FMUL R7, R4, R3 ;  /* 0x0000000304077220 */ /* 0x000fe20000400000 */
[----:B-1----:R-:W-:-:S03]  /*0370*/  FMUL R2, R14, R13 ;  /* 0x0000000d0e027220 */ /* 0x002fc60000400000 */
[----:B--2---:R-:W-:Y:S01]  /*0380*/  FFMA R7, R7, R10, R8 ;  /* 0x0000000a07077223 */ /* 0x004fe20000000008 */
[----:B------:R-:W-:Y:S02]  /*0390*/  FMUL R4, R5, R2 ;  /* 0x0000000205047220 */ /* 0x000fe40000400000 */
[----:B------:R-:W0:Y:S02]  /*03a0*/  LDC.64 R2, c[0x0][0x238] ;  /* 0x00008e00ff027b82 */ /* 0x000e240000000a00 */
[----:B------:R-:W-:Y:S01]  /*03b0*/  FFMA R4, R4, R11, R9 ;  /* 0x0000000b04047223 */ /* 0x000fe20000000009 */
[----:B------:R-:W-:-:S04]  /*03c0*/  FSETP.GTU.AND P1, PT, R7, RZ, PT ;  /* 0x000000ff0700720b */ /* 0x000fc80003f2c000 */
[C---:B------:R-:W-:Y:S02]  /*03d0*/  FSETP.GTU.AND P2, PT, R4.reuse, RZ, PT ;  /* 0x000000ff0400720b */ /* 0x040fe40003f4c000 */
[----:B------:R-:W-:Y:S02]  /*03e0*/  FSEL R6, R7, RZ, P1 ;  /* 0x000000ff07067208 */ /* 0x000fe40000800000 */
[----:B------:R-:W-:Y:S02]  /*03f0*/  FSEL R7, R4, RZ, P2 ;  /* 0x000000ff04077208 */ /* 0x000fe40001000000 */
[C---:B------:R-:W-:Y:S02]  /*0400*/  FSETP.GEU.AND P3, PT, R6.reuse, 6, PT ;  /* 0x40c000000600780b */ /* 0x040fe40003f6e000 */
[----:B------:R-:W-:Y:S02]  /*0410*/  FSETP.GEU.AND P4, PT, R7, 6, PT ;  /* 0x40c000000700780b */ /* 0x000fe40003f8e000 */
[----:B------:R-:W-:-:S02]  /*0420*/  FSETP.NAN.AND P1, PT, R6, R6, PT ;  /* 0x000000060600720b */ /* 0x000fc40003f28000 */
[----:B------:R-:W-:Y:S01]  /*0430*/  FSETP.NAN.AND P2, PT, R7, R7, PT ;  /* 0x000000070700720b */ /* 0x000fe20003f48000 */
[----:B0-----:R-:W-:-:S06]  /*0440*/  IMAD.WIDE R2, R0, 0x4, R2 ;  /* 0x0000000400027825 */ /* 0x001fcc00078e0202 */
[----:B------:R-:W-:Y:S02]  /*0450*/  @P3 SEL R6, R6, 0x40c00000, P1 ;  /* 0x40c0000006063807 */ /* 0x000fe40000800000 */
[----:B------:R-:W-:Y:S01]  /*0460*/  @P4 SEL R7, R7, 0x40c00000, P2 ;  /* 0x40c0000007074807 */ /* 0x000fe20001000000 */
[----:B------:R-:W-:Y:S06]  /*0470*/  @P0 EXIT ;  /* 0x000000000000094d */ /* 0x000fec0003800000 */
[----:B------:R-:W-:Y:S01]  /*0480*/  STG.E.64 desc[UR4][R2.64], R6 ;  /* 0x0000000602007986 */ /* 0x000fe2000c101b04 */
[----:B------:R-:W-:Y:S05]  /*0490*/  EXIT ;  /* 0x000000000000794d */ /* 0x000fea0003800000 */
.L_x_0:
[----:B------:R-:W-:-:S00]  /*04a0*/  BRA `(.L_x_0) ;  /* 0xfffffffc00fc7947 */ /* 0x000fc0000383ffff */
[----:B------:R-:W-:-:S00]  /*04b0*/  NOP ;  /* 0x0000000000007918 */ /* 0x000fc00000000000 */
        /* <DEDUP_REMOVED lines=12> */
.L_x_1:


//--------------------- .nv.global.init           --------------------------
	.section	.nv.global.init,"aw",@progbits
.nv.global.init:
	.type		_$_str,@object
	.size		_$_str,(_$_str_$_2 - _$_str)
_$_str:
        /*0000*/ 	.byte	0x5f, 0x5f, 0x43, 0x55, 0x44, 0x41, 0x5f, 0x46, 0x54, 0x5a, 0x00
	.type		_$_str_$_2,@object
	.size		_$_str_$_2,(.L_1 - _$_str_$_2)
_$_str_$_2:
        /*000b*/ 	.byte	0x5f, 0x5f, 0x43, 0x55, 0x44, 0x41, 0x5f, 0x50, 0x52, 0x45, 0x43, 0x5f, 0x53, 0x51, 0x52, 0x54
        /*001b*/ 	.byte	0x00
.L_1:


//--------------------- .nv.constant0.triton_poi_fused__native_batch_norm_legit_no_training_hardtanh_9 --------------------------
	.section	.nv.constant0.triton_poi_fused__native_batch_norm_legit_no_training_hardtanh_9,"a",@progbits
	.sectionflags	@""
	.align	4
.nv.constant0.triton_poi_fused__native_batch_norm_legit_no_training_hardtanh_9:
	.zero		580
